//
// Generated by NVIDIA NVVM Compiler
//
// Compiler Build ID: CL-36424714
// Cuda compilation tools, release 13.0, V13.0.88
// Based on NVVM 20.0.0
//

.version 9.0
.target sm_100
.address_size 64

	// .globl	_Z11kernel_trapffifPdPi
// _ZZ11kernel_trapffifPdPiE15area_per_thread has been demoted

.visible .entry _Z11kernel_trapffifPdPi(
	.param .f32 _Z11kernel_trapffifPdPi_param_0,
	.param .f32 _Z11kernel_trapffifPdPi_param_1,
	.param .u32 _Z11kernel_trapffifPdPi_param_2,
	.param .f32 _Z11kernel_trapffifPdPi_param_3,
	.param .u64 .ptr .align 1 _Z11kernel_trapffifPdPi_param_4,
	.param .u64 .ptr .align 1 _Z11kernel_trapffifPdPi_param_5
)
{
	.reg .pred 	%p<8>;
	.reg .b32 	%r<21>;
	.reg .b32 	%f<15>;
	.reg .b64 	%rd<5>;
	.reg .b64 	%fd<14>;
	// demoted variable
	.shared .align 4 .b8 _ZZ11kernel_trapffifPdPiE15area_per_thread[1024];
	ld.param.f32 	%f1, [_Z11kernel_trapffifPdPi_param_0];
	ld.param.u32 	%r10, [_Z11kernel_trapffifPdPi_param_2];
	ld.param.f32 	%f2, [_Z11kernel_trapffifPdPi_param_3];
	ld.param.u64 	%rd2, [_Z11kernel_trapffifPdPi_param_4];
	ld.param.u64 	%rd3, [_Z11kernel_trapffifPdPi_param_5];
	cvta.to.global.u64 	%rd1, %rd3;
	mov.u32 	%r11, %ctaid.x;
	mov.u32 	%r20, %ntid.x;
	mov.u32 	%r2, %tid.x;
	mad.lo.s32 	%r19, %r11, %r20, %r2;
	setp.ge.u32 	%p1, %r19, %r10;
	mov.f64 	%fd13, 0d0000000000000000;
	@%p1 bra 	$L__BB0_3;
	mov.u32 	%r12, %nctaid.x;
	mul.lo.s32 	%r4, %r20, %r12;
	mov.f64 	%fd13, 0d0000000000000000;
$L__BB0_2:
	cvt.rn.f32.u32 	%f3, %r19;
	fma.rn.f32 	%f4, %f2, %f3, %f1;
	add.f32 	%f5, %f4, 0f3F800000;
	fma.rn.f32 	%f6, %f4, %f4, %f4;
	add.f32 	%f7, %f6, 0f3F800000;
	sqrt.rn.f32 	%f8, %f7;
	div.rn.f32 	%f9, %f5, %f8;
	cvt.f64.f32 	%fd6, %f9;
	add.f64 	%fd13, %fd13, %fd6;
	add.s32 	%r19, %r19, %r4;
	setp.lt.u32 	%p2, %r19, %r10;
	@%p2 bra 	$L__BB0_2;
$L__BB0_3:
	cvt.f64.f32 	%fd7, %f2;
	mul.f64 	%fd8, %fd13, %fd7;
	cvt.rn.f32.f64 	%f10, %fd8;
	shl.b32 	%r13, %r2, 2;
	mov.u32 	%r14, _ZZ11kernel_trapffifPdPiE15area_per_thread;
	add.s32 	%r7, %r14, %r13;
	st.shared.f32 	[%r7], %f10;
	bar.sync 	0;
	setp.lt.u32 	%p3, %r20, 2;
	@%p3 bra 	$L__BB0_7;
$L__BB0_4:
	shr.u32 	%r9, %r20, 1;
	setp.ge.u32 	%p4, %r2, %r9;
	@%p4 bra 	$L__BB0_6;
	shl.b32 	%r15, %r9, 2;
	add.s32 	%r16, %r7, %r15;
	ld.shared.f32 	%f11, [%r16];
	ld.shared.f32 	%f12, [%r7];
	add.f32 	%f13, %f11, %f12;
	st.shared.f32 	[%r7], %f13;
$L__BB0_6:
	bar.sync 	0;
	setp.gt.u32 	%p5, %r20, 3;
	mov.u32 	%r20, %r9;
	@%p5 bra 	$L__BB0_4;
$L__BB0_7:
	setp.ne.s32 	%p6, %r2, 0;
	@%p6 bra 	$L__BB0_10;
$L__BB0_8:
	atom.relaxed.global.cas.b32 	%r17, [%rd1], 0, 1;
	setp.ne.s32 	%p7, %r17, 0;
	@%p7 bra 	$L__BB0_8;
	cvta.to.global.u64 	%rd4, %rd2;
	ld.shared.f32 	%f14, [_ZZ11kernel_trapffifPdPiE15area_per_thread];
	cvt.f64.f32 	%fd9, %f14;
	ld.global.f64 	%fd10, [%rd4];
	add.f64 	%fd11, %fd10, %fd9;
	st.global.f64 	[%rd4], %fd11;
	atom.global.exch.b32 	%r18, [%rd1], 0;
$L__BB0_10:
	ret;

}


// ===== COMPILED SASS (sm_100) =====

	.target	sm_100

	.elftype	@"ET_EXEC"


//--------------------- .note.nv.tkinfo           --------------------------
	.section	.note.nv.tkinfo,"",@"SHT_NOTE"
	.sectionflags	@"SHF_NOTE_NV_TKINFO"
	.tkinfo
        /*0018*/ 	.word	0x00000002
        /*0030*/ 	.string	""
        /*0030*/ 	.string	"ptxas"
        /*0030*/ 	.string	"Cuda compilation tools, release 13.0, V13.0.88"
        /*0030*/ 	.string	"Build cuda_13.0.r13.0/compiler.36424714_0"
        /*0030*/ 	.string	"-arch sm_100 -m 64 "



//--------------------- .note.nv.cuinfo           --------------------------
	.section	.note.nv.cuinfo,"",@"SHT_NOTE"
	.sectionflags	@"SHF_NOTE_NV_CUINFO"
        /*0018*/ 	.short	0x0002
        /*001a*/ 	.short	0x0064
        /*001c*/ 	.short	0x0082
	.zero		2


//--------------------- .nv.info                  --------------------------
	.section	.nv.info,"",@"SHT_CUDA_INFO"
	.align	4


	//----- nvinfo : EIATTR_REGCOUNT
	.align		4
        /*0000*/ 	.byte	0x04, 0x2f
        /*0002*/ 	.short	(.L_1 - .L_0)
	.align		4
.L_0:
        /*0004*/ 	.word	index@(_Z11kernel_trapffifPdPi)
        /*0008*/ 	.word	0x00000015


	//----- nvinfo : EIATTR_FRAME_SIZE
	.align		4
.L_1:
        /*000c*/ 	.byte	0x04, 0x11
        /*000e*/ 	.short	(.L_3 - .L_2)
	.align		4
.L_2:
        /*0010*/ 	.word	index@($__internal_1_$__cuda_sm3x_div_rn_noftz_f32_slowpath)
        /*0014*/ 	.word	0x00000000


	//----- nvinfo : EIATTR_FRAME_SIZE
	.align		4
.L_3:
        /*0018*/ 	.byte	0x04, 0x11
        /*001a*/ 	.short	(.L_5 - .L_4)
	.align		4
.L_4:
        /*001c*/ 	.word	index@($__internal_0_$__cuda_sm20_sqrt_rn_f32_slowpath)
        /*0020*/ 	.word	0x00000000


	//----- nvinfo : EIATTR_FRAME_SIZE
	.align		4
.L_5:
        /*0024*/ 	.byte	0x04, 0x11
        /*0026*/ 	.short	(.L_7 - .L_6)
	.align		4
.L_6:
        /*0028*/ 	.word	index@(_Z11kernel_trapffifPdPi)
        /*002c*/ 	.word	0x00000000


	//----- nvinfo : EIATTR_MIN_STACK_SIZE
	.align		4
.L_7:
        /*0030*/ 	.byte	0x04, 0x12
        /*0032*/ 	.short	(.L_9 - .L_8)
	.align		4
.L_8:
        /*0034*/ 	.word	index@(_Z11kernel_trapffifPdPi)
        /*0038*/ 	.word	0x00000000
.L_9:


//--------------------- .nv.compat                --------------------------
	.section	.nv.compat,"",@"SHT_CUDA_COMPAT_INFO"
	.align	4
        /*0000*/ 	.byte	0x02, 0x09, 0x00, 0x00, 0x02, 0x02, 0x01, 0x00, 0x02, 0x05, 0x05, 0x00, 0x03, 0x07, 0x01, 0x01
        /*0010*/ 	.byte	0x02, 0x03, 0x00, 0x00, 0x02, 0x06, 0x01, 0x00, 0x04, 0x0b, 0x08, 0x00, 0x01, 0x00, 0x00, 0x00
        /*0020*/ 	.byte	0x00, 0x00, 0x00, 0x00


//--------------------- .nv.info._Z11kernel_trapffifPdPi --------------------------
	.section	.nv.info._Z11kernel_trapffifPdPi,"",@"SHT_CUDA_INFO"
	.sectionflags	@""
	.align	4


	//----- nvinfo : EIATTR_CUDA_API_VERSION
	.align		4
        /*0000*/ 	.byte	0x04, 0x37
        /*0002*/ 	.short	(.L_11 - .L_10)
.L_10:
        /*0004*/ 	.word	0x00000082


	//----- nvinfo : EIATTR_KPARAM_INFO
	.align		4
.L_11:
        /*0008*/ 	.byte	0x04, 0x17
        /*000a*/ 	.short	(.L_13 - .L_12)
.L_12:
        /*000c*/ 	.word	0x00000000
        /*0010*/ 	.short	0x0005
        /*0012*/ 	.short	0x0018
        /*0014*/ 	.byte	0x00, 0xf5, 0x21, 0x00


	//----- nvinfo : EIATTR_KPARAM_INFO
	.align		4
.L_13:
        /*0018*/ 	.byte	0x04, 0x17
        /*001a*/ 	.short	(.L_15 - .L_14)
.L_14:
        /*001c*/ 	.word	0x00000000
        /*0020*/ 	.short	0x0004
        /*0022*/ 	.short	0x0010
        /*0024*/ 	.byte	0x00, 0xf5, 0x21, 0x00


	//----- nvinfo : EIATTR_KPARAM_INFO
	.align		4
.L_15:
        /*0028*/ 	.byte	0x04, 0x17
        /*002a*/ 	.short	(.L_17 - .L_16)
.L_16:
        /*002c*/ 	.word	0x00000000
        /*0030*/ 	.short	0x0003
        /*0032*/ 	.short	0x000c
        /*0034*/ 	.byte	0x00, 0xf0, 0x11, 0x00


	//----- nvinfo : EIATTR_KPARAM_INFO
	.align		4
.L_17:
        /*0038*/ 	.byte	0x04, 0x17
        /*003a*/ 	.short	(.L_19 - .L_18)
.L_18:
        /*003c*/ 	.word	0x00000000
        /*0040*/ 	.short	0x0002
        /*0042*/ 	.short	0x0008
        /*0044*/ 	.byte	0x00, 0xf0, 0x11, 0x00


	//----- nvinfo : EIATTR_KPARAM_INFO
	.align		4
.L_19:
        /*0048*/ 	.byte	0x04, 0x17
        /*004a*/ 	.short	(.L_21 - .L_20)
.L_20:
        /*004c*/ 	.word	0x00000000
        /*0050*/ 	.short	0x0001
        /*0052*/ 	.short	0x0004
        /*0054*/ 	.byte	0x00, 0xf0, 0x11, 0x00


	//----- nvinfo : EIATTR_KPARAM_INFO
	.align		4
.L_21:
        /*0058*/ 	.byte	0x04, 0x17
        /*005a*/ 	.short	(.L_23 - .L_22)
.L_22:
        /*005c*/ 	.word	0x00000000
        /*0060*/ 	.short	0x0000
        /*0062*/ 	.short	0x0000
        /*0064*/ 	.byte	0x00, 0xf0, 0x11, 0x00


	//----- nvinfo : EIATTR_SPARSE_MMA_MASK
	.align		4
.L_23:
        /*0068*/ 	.byte	0x03, 0x50
        /*006a*/ 	.short	0x0000


	//----- nvinfo : EIATTR_MAXREG_COUNT
	.align		4
        /*006c*/ 	.byte	0x03, 0x1b
        /*006e*/ 	.short	0x00ff


	//----- nvinfo : EIATTR_NUM_BARRIERS
	.align		4
        /*0070*/ 	.byte	0x02, 0x4c
        /*0072*/ 	.byte	0x01
	.zero		1


	//----- nvinfo : EIATTR_MERCURY_ISA_VERSION
	.align		4
        /*0074*/ 	.byte	0x03, 0x5f
        /*0076*/ 	.short	0x0101


	//----- nvinfo : EIATTR_VRC_CTA_INIT_COUNT
	.align		4
        /*0078*/ 	.byte	0x02, 0x4a
	.zero		1
	.zero		1


	//----- nvinfo : EIATTR_EXIT_INSTR_OFFSETS
	.align		4
        /*007c*/ 	.byte	0x04, 0x1c
        /*007e*/ 	.short	(.L_25 - .L_24)


	//   ....[0]....
.L_24:
        /*0080*/ 	.word	0x000004d0


	//   ....[1]....
        /*0084*/ 	.word	0x00000620


	//----- nvinfo : EIATTR_CRS_STACK_SIZE
	.align		4
.L_25:
        /*0088*/ 	.byte	0x04, 0x1e
        /*008a*/ 	.short	(.L_27 - .L_26)
.L_26:
        /*008c*/ 	.word	0x00000000


	//----- nvinfo : EIATTR_CBANK_PARAM_SIZE
	.align		4
.L_27:
        /*0090*/ 	.byte	0x03, 0x19
        /*0092*/ 	.short	0x0020


	//----- nvinfo : EIATTR_PARAM_CBANK
	.align		4
        /*0094*/ 	.byte	0x04, 0x0a
        /*0096*/ 	.short	(.L_29 - .L_28)
	.align		4
.L_28:
        /*0098*/ 	.word	index@(.nv.constant0._Z11kernel_trapffifPdPi)
        /*009c*/ 	.short	0x0380
        /*009e*/ 	.short	0x0020


	//----- nvinfo : EIATTR_SW_WAR
	.align		4
.L_29:
        /*00a0*/ 	.byte	0x04, 0x36
        /*00a2*/ 	.short	(.L_31 - .L_30)
.L_30:
        /*00a4*/ 	.word	0x00000008
.L_31:


//--------------------- .nv.callgraph             --------------------------
	.section	.nv.callgraph,"",@"SHT_CUDA_CALLGRAPH"
	.align	4
	.sectionentsize	8
	.align		4
        /*0000*/ 	.word	0x00000000
	.align		4
        /*0004*/ 	.word	0xffffffff
	.align		4
        /*0008*/ 	.word	0x00000000
	.align		4
        /*000c*/ 	.word	0xfffffffe
	.align		4
        /*0010*/ 	.word	0x00000000
	.align		4
        /*0014*/ 	.word	0xfffffffd
	.align		4
        /*0018*/ 	.word	0x00000000
	.align		4
        /*001c*/ 	.word	0xfffffffc


//--------------------- .text._Z11kernel_trapffifPdPi --------------------------
	.section	.text._Z11kernel_trapffifPdPi,"ax",@progbits
	.align	128
        .global         _Z11kernel_trapffifPdPi
        .type           _Z11kernel_trapffifPdPi,@function
        .size           _Z11kernel_trapffifPdPi,(.L_x_26 - _Z11kernel_trapffifPdPi)
        .other          _Z11kernel_trapffifPdPi,@"STO_CUDA_ENTRY STV_DEFAULT"
_Z11kernel_trapffifPdPi:
.text._Z11kernel_trapffifPdPi:
[----:B------:R-:W-:Y:S01]  /*0000*/  LDC R1, c[0x0][0x37c] ;  /* 0x0000df00ff017b82 */ /* 0x000fe20000000800 */
[----:B------:R-:W0:Y:S07]  /*0010*/  S2R R6, SR_TID.X ;  /* 0x0000000000067919 */ /* 0x000e2e0000002100 */
[----:B------:R-:W0:Y:S01]  /*0020*/  S2UR UR4, SR_CTAID.X ;  /* 0x00000000000479c3 */ /* 0x000e220000002500 */
[----:B------:R-:W1:Y:S01]  /*0030*/  LDCU UR5, c[0x0][0x388] ;  /* 0x00007100ff0577ac */ /* 0x000e620008000800 */
[----:B------:R-:W-:Y:S01]  /*0040*/  BSSY.RECONVERGENT B0, `(.L_x_0) ;  /* 0x0000030000007945 */ /* 0x000fe20003800200 */
[----:B------:R-:W-:Y:S01]  /*0050*/  CS2R R4, SRZ ;  /* 0x0000000000047805 */ /* 0x000fe2000001ff00 */
[----:B------:R-:W2:Y:S04]  /*0060*/  LDCU.64 UR6, c[0x0][0x388] ;  /* 0x00007100ff0677ac */ /* 0x000ea80008000a00 */
[----:B------:R-:W0:Y:S02]  /*0070*/  LDC R7, c[0x0][0x360] ;  /* 0x0000d800ff077b82 */ /* 0x000e240000000800 */
[----:B0-----:R-:W-:-:S05]  /*0080*/  IMAD R9, R7, UR4, R6 ;  /* 0x0000000407097c24 */ /* 0x001fca000f8e0206 */
[----:B-1----:R-:W-:-:S13]  /*0090*/  ISETP.GE.U32.AND P0, PT, R9, UR5, PT ;  /* 0x0000000509007c0c */ /* 0x002fda000bf06070 */
[----:B--2---:R-:W-:Y:S05]  /*00a0*/  @P0 BRA `(.L_x_1) ;  /* 0x0000000000a40947 */ /* 0x004fea0003800000 */
[----:B------:R-:W0:Y:S01]  /*00b0*/  LDC R8, c[0x0][0x380] ;  /* 0x0000e000ff087b82 */ /* 0x000e220000000800 */
[----:B------:R-:W1:Y:S01]  /*00c0*/  LDCU UR4, c[0x0][0x370] ;  /* 0x00006e00ff0477ac */ /* 0x000e620008000800 */
[----:B------:R-:W-:Y:S01]  /*00d0*/  CS2R R4, SRZ ;  /* 0x0000000000047805 */ /* 0x000fe2000001ff00 */
[----:B-1----:R-:W-:-:S07]  /*00e0*/  IMAD R10, R7, UR4, RZ ;  /* 0x00000004070a7c24 */ /* 0x002fce000f8e02ff */
.L_x_7:
[----:B------:R-:W-:Y:S01]  /*00f0*/  I2FP.F32.U32 R3, R9 ;  /* 0x0000000900037245 */ /* 0x000fe20000201000 */
[----:B------:R-:W-:Y:S01]  /*0100*/  IMAD.IADD R9, R10, 0x1, R9 ;  /* 0x000000010a097824 */ /* 0x000fe200078e0209 */
[----:B------:R-:W-:Y:S03]  /*0110*/  BSSY.RECONVERGENT B1, `(.L_x_2) ;  /* 0x0000012000017945 */ /* 0x000fe60003800200 */
[----:B0-----:R-:W-:Y:S01]  /*0120*/  FFMA R3, R3, UR7, R8 ;  /* 0x0000000703037c23 */ /* 0x001fe20008000008 */
[----:B------:R-:W-:-:S03]  /*0130*/  ISETP.GE.U32.AND P2, PT, R9, UR6, PT ;  /* 0x0000000609007c0c */ /* 0x000fc6000bf46070 */
[----:B------:R-:W-:-:S04]  /*0140*/  FFMA R0, R3, R3, R3 ;  /* 0x0000000303007223 */ /* 0x000fc80000000003 */
[----:B------:R-:W-:-:S04]  /*0150*/  FADD R2, R0, 1 ;  /* 0x3f80000000027421 */ /* 0x000fc80000000000 */
[----:B------:R-:W-:Y:S01]  /*0160*/  VIADD R0, R2, 0xf3000000 ;  /* 0xf300000002007836 */ /* 0x000fe20000000000 */
[----:B------:R0:W1:Y:S04]  /*0170*/  MUFU.RSQ R11, R2 ;  /* 0x00000002000b7308 */ /* 0x0000680000001400 */
[----:B------:R-:W-:Y:S01]  /*0180*/  ISETP.GT.U32.AND P0, PT, R0, 0x727fffff, PT ;  /* 0x727fffff0000780c */ /* 0x000fe20003f04070 */
[----:B------:R-:W-:-:S12]  /*0190*/  FADD R0, R3, 1 ;  /* 0x3f80000003007421 */ /* 0x000fd80000000000 */
[----:B01----:R-:W-:Y:S05]  /*01a0*/  @!P0 BRA `(.L_x_3) ;  /* 0x0000000000108947 */ /* 0x003fea0003800000 */
[----:B------:R-:W-:-:S07]  /*01b0*/  MOV R15, 0x1d0 ;  /* 0x000001d0000f7802 */ /* 0x000fce0000000f00 */
[----:B------:R-:W-:Y:S05]  /*01c0*/  CALL.REL.NOINC `($__internal_0_$__cuda_sm20_sqrt_rn_f32_slowpath) ;  /* 0x0000000400187944 */ /* 0x000fea0003c00000 */
[----:B------:R-:W-:Y:S01]  /*01d0*/  IMAD.MOV.U32 R3, RZ, RZ, R11 ;  /* 0x000000ffff037224 */ /* 0x000fe200078e000b */
[----:B------:R-:W-:Y:S06]  /*01e0*/  BRA `(.L_x_4) ;  /* 0x0000000000107947 */ /* 0x000fec0003800000 */
.L_x_3:
[----:B------:R-:W-:Y:S01]  /*01f0*/  FMUL.FTZ R3, R2, R11 ;  /* 0x0000000b02037220 */ /* 0x000fe20000410000 */
[----:B------:R-:W-:-:S03]  /*0200*/  FMUL.FTZ R11, R11, 0.5 ;  /* 0x3f0000000b0b7820 */ /* 0x000fc60000410000 */
[----:B------:R-:W-:-:S04]  /*0210*/  FFMA R2, -R3, R3, R2 ;  /* 0x0000000303027223 */ /* 0x000fc80000000102 */
[----:B------:R-:W-:-:S07]  /*0220*/  FFMA R3, R2, R11, R3 ;  /* 0x0000000b02037223 */ /* 0x000fce0000000003 */
.L_x_4:
[----:B------:R-:W-:Y:S05]  /*0230*/  BSYNC.RECONVERGENT B1 ;  /* 0x0000000000017941 */ /* 0x000fea0003800200 */
.L_x_2:
[----:B------:R-:W0:Y:S01]  /*0240*/  MUFU.RCP R2, R3 ;  /* 0x0000000300027308 */ /* 0x000e220000001000 */
[----:B------:R-:W-:Y:S07]  /*0250*/  BSSY.RECONVERGENT B1, `(.L_x_5) ;  /* 0x000000b000017945 */ /* 0x000fee0003800200 */
[----:B------:R-:W1:Y:S01]  /*0260*/  FCHK P0, R0, R3 ;  /* 0x0000000300007302 */ /* 0x000e620000000000 */
[----:B0-----:R-:W-:-:S04]  /*0270*/  FFMA R11, R2, -R3, 1 ;  /* 0x3f800000020b7423 */ /* 0x001fc80000000803 */
[----:B------:R-:W-:-:S04]  /*0280*/  FFMA R11, R2, R11, R2 ;  /* 0x0000000b020b7223 */ /* 0x000fc80000000002 */
[----:B------:R-:W-:-:S04]  /*0290*/  FFMA R2, R0, R11, RZ ;  /* 0x0000000b00027223 */ /* 0x000fc800000000ff */
[----:B------:R-:W-:-:S04]  /*02a0*/  FFMA R12, R2, -R3, R0 ;  /* 0x80000003020c7223 */ /* 0x000fc80000000000 */
[----:B------:R-:W-:Y:S01]  /*02b0*/  FFMA R2, R11, R12, R2 ;  /* 0x0000000c0b027223 */ /* 0x000fe20000000002 */
[----:B-1----:R-:W-:Y:S06]  /*02c0*/  @!P0 BRA `(.L_x_6) ;  /* 0x00000000000c8947 */ /* 0x002fec0003800000 */
[----:B------:R-:W-:-:S07]  /*02d0*/  MOV R2, 0x2f0 ;  /* 0x000002f000027802 */ /* 0x000fce0000000f00 */
[----:B------:R-:W-:Y:S05]  /*02e0*/  CALL.REL.NOINC `($__internal_1_$__cuda_sm3x_div_rn_noftz_f32_slowpath) ;  /* 0x00000004002c7944 */ /* 0x000fea0003c00000 */
[----:B------:R-:W-:-:S07]  /*02f0*/  IMAD.MOV.U32 R2, RZ, RZ, R0 ;  /* 0x000000ffff027224 */ /* 0x000fce00078e0000 */
.L_x_6:
[----:B------:R-:W-:Y:S05]  /*0300*/  BSYNC.RECONVERGENT B1 ;  /* 0x0000000000017941 */ /* 0x000fea0003800200 */
.L_x_5:
[----:B------:R-:W0:Y:S02]  /*0310*/  F2F.F64.F32 R2, R2 ;  /* 0x0000000200027310 */ /* 0x000e240000201800 */
[----:B0-----:R-:W-:Y:S01]  /*0320*/  DADD R4, R2, R4 ;  /* 0x0000000002047229 */ /* 0x001fe20000000004 */
[----:B------:R-:W-:Y:S10]  /*0330*/  @!P2 BRA `(.L_x_7) ;  /* 0xfffffffc006ca947 */ /* 0x000ff4000383ffff */
.L_x_1:
[----:B------:R-:W-:Y:S05]  /*0340*/  BSYNC.RECONVERGENT B0 ;  /* 0x0000000000007941 */ /* 0x000fea0003800200 */
.L_x_0:
[----:B------:R-:W0:Y:S01]  /*0350*/  LDCU UR4, c[0x0][0x38c] ;  /* 0x00007180ff0477ac */ /* 0x000e220008000800 */
[----:B------:R-:W1:Y:S01]  /*0360*/  S2UR UR5, SR_CgaCtaId ;  /* 0x00000000000579c3 */ /* 0x000e620000008800 */
[----:B------:R-:W-:Y:S02]  /*0370*/  ISETP.GE.U32.AND P0, PT, R7, 0x2, PT ;  /* 0x000000020700780c */ /* 0x000fe40003f06070 */
[----:B------:R-:W-:Y:S01]  /*0380*/  ISETP.NE.AND P1, PT, R6, RZ, PT ;  /* 0x000000ff0600720c */ /* 0x000fe20003f25270 */
[----:B0-----:R-:W0:Y:S01]  /*0390*/  F2F.F64.F32 R2, UR4 ;  /* 0x0000000400027d10 */ /* 0x001e220008201800 */
[----:B------:R-:W-:Y:S02]  /*03a0*/  UMOV UR4, 0x400 ;  /* 0x0000040000047882 */ /* 0x000fe40000000000 */
[----:B-1----:R-:W-:Y:S01]  /*03b0*/  ULEA UR4, UR5, UR4, 0x18 ;  /* 0x0000000405047291 */ /* 0x002fe2000f8ec0ff */
[----:B0-----:R-:W-:-:S05]  /*03c0*/  DMUL R2, R2, R4 ;  /* 0x0000000402027228 */ /* 0x001fca0000000000 */
[----:B------:R-:W-:-:S05]  /*03d0*/  LEA R5, R6, UR4, 0x2 ;  /* 0x0000000406057c11 */ /* 0x000fca000f8e10ff */
[----:B------:R-:W0:Y:S02]  /*03e0*/  F2F.F32.F64 R2, R2 ;  /* 0x0000000200027310 */ /* 0x000e240000301000 */
[----:B0-----:R0:W-:Y:S01]  /*03f0*/  STS [R5], R2 ;  /* 0x0000000205007388 */ /* 0x0011e20000000800 */
[----:B------:R-:W-:Y:S06]  /*0400*/  BAR.SYNC.DEFER_BLOCKING 0x0 ;  /* 0x0000000000007b1d */ /* 0x000fec0000010000 */
[----:B------:R-:W-:Y:S05]  /*0410*/  @!P0 BRA `(.L_x_8) ;  /* 0x00000000002c8947 */ /* 0x000fea0003800000 */
.L_x_9:
[----:B------:R-:W-:-:S04]  /*0420*/  SHF.R.U32.HI R4, RZ, 0x1, R7 ;  /* 0x00000001ff047819 */ /* 0x000fc80000011607 */
[----:B------:R-:W-:-:S13]  /*0430*/  ISETP.GE.U32.AND P0, PT, R6, R4, PT ;  /* 0x000000040600720c */ /* 0x000fda0003f06070 */
[----:B------:R-:W-:Y:S01]  /*0440*/  @!P0 IMAD R0, R4, 0x4, R5 ;  /* 0x0000000404008824 */ /* 0x000fe200078e0205 */
[----:B------:R-:W-:Y:S05]  /*0450*/  @!P0 LDS R3, [R5] ;  /* 0x0000000005038984 */ /* 0x000fea0000000800 */
[----:B------:R-:W0:Y:S02]  /*0460*/  @!P0 LDS R0, [R0] ;  /* 0x0000000000008984 */ /* 0x000e240000000800 */
[----:B0-----:R-:W-:-:S05]  /*0470*/  @!P0 FADD R2, R0, R3 ;  /* 0x0000000300028221 */ /* 0x001fca0000000000 */
[----:B------:R1:W-:Y:S01]  /*0480*/  @!P0 STS [R5], R2 ;  /* 0x0000000205008388 */ /* 0x0003e20000000800 */
[----:B------:R-:W-:Y:S01]  /*0490*/  BAR.SYNC.DEFER_BLOCKING 0x0 ;  /* 0x0000000000007b1d */ /* 0x000fe20000010000 */
[----:B------:R-:W-:Y:S01]  /*04a0*/  ISETP.GT.U32.AND P0, PT, R7, 0x3, PT ;  /* 0x000000030700780c */ /* 0x000fe20003f04070 */
[----:B------:R-:W-:-:S12]  /*04b0*/  IMAD.MOV.U32 R7, RZ, RZ, R4 ;  /* 0x000000ffff077224 */ /* 0x000fd800078e0004 */
[----:B-1----:R-:W-:Y:S05]  /*04c0*/  @P0 BRA `(.L_x_9) ;  /* 0xfffffffc00d40947 */ /* 0x002fea000383ffff */
.L_x_8:
[----:B------:R-:W-:Y:S05]  /*04d0*/  @P1 EXIT ;  /* 0x000000000000194d */ /* 0x000fea0003800000 */
[----:B0-----:R-:W0:Y:S01]  /*04e0*/  LDC.64 R2, c[0x0][0x398] ;  /* 0x0000e600ff027b82 */ /* 0x001e220000000a00 */
[----:B------:R-:W-:Y:S01]  /*04f0*/  BSSY B0, `(.L_x_10) ;  /* 0x0000008000007945 */ /* 0x000fe20003800000 */
[----:B------:R-:W-:Y:S01]  /*0500*/  IMAD.MOV.U32 R5, RZ, RZ, 0x1 ;  /* 0x00000001ff057424 */ /* 0x000fe200078e00ff */
[----:B------:R-:W1:Y:S06]  /*0510*/  LDCU.64 UR6, c[0x0][0x358] ;  /* 0x00006b00ff0677ac */ /* 0x000e6c0008000a00 */
.L_x_11:
[----:B------:R-:W-:Y:S01]  /*0520*/  IMAD.MOV.U32 R4, RZ, RZ, RZ ;  /* 0x000000ffff047224 */ /* 0x000fe200078e00ff */
[----:B------:R-:W-:Y:S05]  /*0530*/  YIELD ;  /* 0x0000000000007946 */ /* 0x000fea0003800000 */
[----:B0-----:R-:W2:Y:S02]  /*0540*/  ATOMG.E.CAS.STRONG.GPU PT, R0, [R2], R4, R5 ;  /* 0x00000004020073a9 */ /* 0x001ea400001ee105 */
[----:B--2---:R-:W-:-:S13]  /*0550*/  ISETP.NE.AND P0, PT, R0, RZ, PT ;  /* 0x000000ff0000720c */ /* 0x004fda0003f05270 */
[----:B------:R-:W-:Y:S05]  /*0560*/  @P0 BRA `(.L_x_11) ;  /* 0xfffffffc00ec0947 */ /* 0x000fea000383ffff */
[----:B-1----:R-:W-:Y:S05]  /*0570*/  BSYNC B0 ;  /* 0x0000000000007941 */ /* 0x002fea0003800000 */
.L_x_10:
[----:B------:R-:W0:Y:S02]  /*0580*/  LDC.64 R6, c[0x0][0x390] ;  /* 0x0000e400ff067b82 */ /* 0x000e240000000a00 */
[----:B0-----:R-:W2:Y:S06]  /*0590*/  LDG.E.64 R8, desc[UR6][R6.64] ;  /* 0x0000000606087981 */ /* 0x001eac000c1e1b00 */
[----:B------:R-:W0:Y:S01]  /*05a0*/  S2UR UR5, SR_CgaCtaId ;  /* 0x00000000000579c3 */ /* 0x000e220000008800 */
[----:B------:R-:W-:Y:S02]  /*05b0*/  UMOV UR4, 0x400 ;  /* 0x0000040000047882 */ /* 0x000fe40000000000 */
[----:B0-----:R-:W-:-:S09]  /*05c0*/  ULEA UR4, UR5, UR4, 0x18 ;  /* 0x0000000405047291 */ /* 0x001fd2000f8ec0ff */
[----:B------:R-:W0:Y:S02]  /*05d0*/  LDS R0, [UR4] ;  /* 0x00000004ff007984 */ /* 0x000e240008000800 */
[----:B0-----:R-:W2:Y:S02]  /*05e0*/  F2F.F64.F32 R4, R0 ;  /* 0x0000000000047310 */ /* 0x001ea40000201800 */
[----:B--2---:R-:W-:-:S07]  /*05f0*/  DADD R4, R4, R8 ;  /* 0x0000000004047229 */ /* 0x004fce0000000008 */
[----:B------:R-:W-:Y:S04]  /*0600*/  STG.E.64 desc[UR6][R6.64], R4 ;  /* 0x0000000406007986 */ /* 0x000fe8000c101b06 */
[----:B------:R-:W-:Y:S01]  /*0610*/  ATOMG.E.EXCH.STRONG.GPU PT, RZ, desc[UR6][R2.64], RZ ;  /* 0x800000ff02ff79a8 */ /* 0x000fe2000c1ef106 */
[----:B------:R-:W-:Y:S05]  /*0620*/  EXIT ;  /* 0x000000000000794d */ /* 0x000fea0003800000 */
        .weak           $__internal_0_$__cuda_sm20_sqrt_rn_f32_slowpath
        .type           $__internal_0_$__cuda_sm20_sqrt_rn_f32_slowpath,@function
        .size           $__internal_0_$__cuda_sm20_sqrt_rn_f32_slowpath,($__internal_1_$__cuda_sm3x_div_rn_noftz_f32_slowpath - $__internal_0_$__cuda_sm20_sqrt_rn_f32_slowpath)
$__internal_0_$__cuda_sm20_sqrt_rn_f32_slowpath:
[----:B------:R-:W-:-:S13]  /*0630*/  LOP3.LUT P0, RZ, R2, 0x7fffffff, RZ, 0xc0, !PT ;  /* 0x7fffffff02ff7812 */ /* 0x000fda000780c0ff */
[----:B------:R-:W-:Y:S01]  /*0640*/  @!P0 IMAD.MOV.U32 R3, RZ, RZ, R2 ;  /* 0x000000ffff038224 */ /* 0x000fe200078e0002 */
[----:B------:R-:W-:Y:S06]  /*0650*/  @!P0 BRA `(.L_x_12) ;  /* 0x0000000000408947 */ /* 0x000fec0003800000 */
[----:B------:R-:W-:-:S13]  /*0660*/  FSETP.GEU.FTZ.AND P0, PT, R2, RZ, PT ;  /* 0x000000ff0200720b */ /* 0x000fda0003f1e000 */
[----:B------:R-:W-:Y:S01]  /*0670*/  @!P0 IMAD.MOV.U32 R3, RZ, RZ, 0x7fffffff ;  /* 0x7fffffffff038424 */ /* 0x000fe200078e00ff */
[----:B------:R-:W-:Y:S06]  /*0680*/  @!P0 BRA `(.L_x_12) ;  /* 0x0000000000348947 */ /* 0x000fec0003800000 */
[----:B------:R-:W-:-:S13]  /*0690*/  FSETP.GTU.FTZ.AND P0, PT, |R2|, +INF , PT ;  /* 0x7f8000000200780b */ /* 0x000fda0003f1c200 */
[----:B------:R-:W-:Y:S01]  /*06a0*/  @P0 FADD.FTZ R3, R2, 1 ;  /* 0x3f80000002030421 */ /* 0x000fe20000010000 */
[----:B------:R-:W-:Y:S06]  /*06b0*/  @P0 BRA `(.L_x_12) ;  /* 0x0000000000280947 */ /* 0x000fec0003800000 */
[----:B------:R-:W-:-:S13]  /*06c0*/  FSETP.NEU.FTZ.AND P0, PT, |R2|, +INF , PT ;  /* 0x7f8000000200780b */ /* 0x000fda0003f1d200 */
[----:B------:R-:W-:-:S04]  /*06d0*/  @P0 FFMA R11, R2, 1.84467440737095516160e+19, RZ ;  /* 0x5f800000020b0823 */ /* 0x000fc800000000ff */
[----:B------:R-:W0:Y:S02]  /*06e0*/  @P0 MUFU.RSQ R12, R11 ;  /* 0x0000000b000c0308 */ /* 0x000e240000001400 */
[----:B0-----:R-:W-:Y:S01]  /*06f0*/  @P0 FMUL.FTZ R14, R11, R12 ;  /* 0x0000000c0b0e0220 */ /* 0x001fe20000410000 */
[----:B------:R-:W-:-:S03]  /*0700*/  @P0 FMUL.FTZ R12, R12, 0.5 ;  /* 0x3f0000000c0c0820 */ /* 0x000fc60000410000 */
[----:B------:R-:W-:-:S04]  /*0710*/  @P0 FADD.FTZ R3, -R14, -RZ ;  /* 0x800000ff0e030221 */ /* 0x000fc80000010100 */
[----:B------:R-:W-:Y:S01]  /*0720*/  @P0 FFMA R13, R14, R3, R11 ;  /* 0x000000030e0d0223 */ /* 0x000fe2000000000b */
[----:B------:R-:W-:-:S03]  /*0730*/  @!P0 MOV R3, R2 ;  /* 0x0000000200038202 */ /* 0x000fc60000000f00 */
[----:B------:R-:W-:-:S04]  /*0740*/  @P0 FFMA R12, R13, R12, R14 ;  /* 0x0000000c0d0c0223 */ /* 0x000fc8000000000e */
[----:B------:R-:W-:-:S07]  /*0750*/  @P0 FMUL.FTZ R3, R12, 2.3283064365386962891e-10 ;  /* 0x2f8000000c030820 */ /* 0x000fce0000410000 */
.L_x_12:
[----:B------:R-:W-:Y:S02]  /*0760*/  IMAD.MOV.U32 R11, RZ, RZ, R3 ;  /* 0x000000ffff0b7224 */ /* 0x000fe400078e0003 */
[----:B------:R-:W-:Y:S02]  /*0770*/  IMAD.MOV.U32 R2, RZ, RZ, R15 ;  /* 0x000000ffff027224 */ /* 0x000fe400078e000f */
[----:B------:R-:W-:-:S04]  /*0780*/  IMAD.MOV.U32 R3, RZ, RZ, 0x0 ;  /* 0x00000000ff037424 */ /* 0x000fc800078e00ff */
[----:B------:R-:W-:Y:S05]  /*0790*/  RET.REL.NODEC R2 `(_Z11kernel_trapffifPdPi) ;  /* 0xfffffff802187950 */ /* 0x000fea0003c3ffff */
        .weak           $__internal_1_$__cuda_sm3x_div_rn_noftz_f32_slowpath
        .type           $__internal_1_$__cuda_sm3x_div_rn_noftz_f32_slowpath,@function
        .size           $__internal_1_$__cuda_sm3x_div_rn_noftz_f32_slowpath,(.L_x_26 - $__internal_1_$__cuda_sm3x_div_rn_noftz_f32_slowpath)
$__internal_1_$__cuda_sm3x_div_rn_noftz_f32_slowpath:
[----:B------:R-:W-:Y:S01]  /*07a0*/  SHF.R.U32.HI R12, RZ, 0x17, R3 ;  /* 0x00000017ff0c7819 */ /* 0x000fe20000011603 */
[----:B------:R-:W-:Y:S01]  /*07b0*/  BSSY.RECONVERGENT B2, `(.L_x_13) ;  /* 0x0000063000027945 */ /* 0x000fe20003800200 */
[--C-:B------:R-:W-:Y:S01]  /*07c0*/  SHF.R.U32.HI R11, RZ, 0x17, R0.reuse ;  /* 0x00000017ff0b7819 */ /* 0x100fe20000011600 */
[----:B------:R-:W-:Y:S01]  /*07d0*/  IMAD.MOV.U32 R13, RZ, RZ, R0 ;  /* 0x000000ffff0d7224 */ /* 0x000fe200078e0000 */
[----:B------:R-:W-:Y:S02]  /*07e0*/  LOP3.LUT R12, R12, 0xff, RZ, 0xc0, !PT ;  /* 0x000000ff0c0c7812 */ /* 0x000fe400078ec0ff */
[----:B------:R-:W-:-:S03]  /*07f0*/  LOP3.LUT R16, R11, 0xff, RZ, 0xc0, !PT ;  /* 0x000000ff0b107812 */ /* 0x000fc600078ec0ff */
[----:B------:R-:W-:Y:S02]  /*0800*/  VIADD R15, R12, 0xffffffff ;  /* 0xffffffff0c0f7836 */ /* 0x000fe40000000000 */
[----:B------:R-:W-:-:S03]  /*0810*/  VIADD R14, R16, 0xffffffff ;  /* 0xffffffff100e7836 */ /* 0x000fc60000000000 */
[----:B------:R-:W-:-:S04]  /*0820*/  ISETP.GT.U32.AND P0, PT, R15, 0xfd, PT ;  /* 0x000000fd0f00780c */ /* 0x000fc80003f04070 */
[----:B------:R-:W-:-:S13]  /*0830*/  ISETP.GT.U32.OR P0, PT, R14, 0xfd, P0 ;  /* 0x000000fd0e00780c */ /* 0x000fda0000704470 */
[----:B------:R-:W-:Y:S01]  /*0840*/  @!P0 IMAD.MOV.U32 R11, RZ, RZ, RZ ;  /* 0x000000ffff0b8224 */ /* 0x000fe200078e00ff */
[----:B------:R-:W-:Y:S06]  /*0850*/  @!P0 BRA `(.L_x_14) ;  /* 0x00000000005c8947 */ /* 0x000fec0003800000 */
[----:B------:R-:W-:Y:S02]  /*0860*/  FSETP.GTU.FTZ.AND P1, PT, |R3|, +INF , PT ;  /* 0x7f8000000300780b */ /* 0x000fe40003f3c200 */
[----:B------:R-:W-:-:S04]  /*0870*/  FSETP.GTU.FTZ.AND P0, PT, |R0|, +INF , PT ;  /* 0x7f8000000000780b */ /* 0x000fc80003f1c200 */
[----:B------:R-:W-:-:S13]  /*0880*/  PLOP3.LUT P0, PT, P0, P1, PT, 0xf8, 0x8f ;  /* 0x00000000008f781c */ /* 0x000fda0000703f70 */
[----:B------:R-:W-:Y:S05]  /*0890*/  @P0 BRA `(.L_x_15) ;  /* 0x00000004004c0947 */ /* 0x000fea0003800000 */
[----:B------:R-:W-:-:S13]  /*08a0*/  LOP3.LUT P0, RZ, R3, 0x7fffffff, R13, 0xc8, !PT ;  /* 0x7fffffff03ff7812 */ /* 0x000fda000780c80d */
[----:B------:R-:W-:Y:S05]  /*08b0*/  @!P0 BRA `(.L_x_16) ;  /* 0x00000004003c8947 */ /* 0x000fea0003800000 */
[C---:B------:R-:W-:Y:S02]  /*08c0*/  FSETP.NEU.FTZ.AND P3, PT, |R0|.reuse, +INF , PT ;  /* 0x7f8000000000780b */ /* 0x040fe40003f7d200 */
[----:B------:R-:W-:Y:S02]  /*08d0*/  FSETP.NEU.FTZ.AND P1, PT, |R3|, +INF , PT ;  /* 0x7f8000000300780b */ /* 0x000fe40003f3d200 */
[----:B------:R-:W-:-:S11]  /*08e0*/  FSETP.NEU.FTZ.AND P0, PT, |R0|, +INF , PT ;  /* 0x7f8000000000780b */ /* 0x000fd60003f1d200 */
[----:B------:R-:W-:Y:S05]  /*08f0*/  @!P1 BRA !P3, `(.L_x_16) ;  /* 0x00000004002c9947 */ /* 0x000fea0005800000 */
[----:B------:R-:W-:-:S04]  /*0900*/  LOP3.LUT P3, RZ, R13, 0x7fffffff, RZ, 0xc0, !PT ;  /* 0x7fffffff0dff7812 */ /* 0x000fc8000786c0ff */
[----:B------:R-:W-:-:S13]  /*0910*/  PLOP3.LUT P1, PT, P1, P3, PT, 0x2f, 0xf2 ;  /* 0x0000000000f2781c */ /* 0x000fda0000f26577 */
[----:B------:R-:W-:Y:S05]  /*0920*/  @P1 BRA `(.L_x_17) ;  /* 0x0000000400181947 */ /* 0x000fea0003800000 */
[----:B------:R-:W-:-:S04]  /*0930*/  LOP3.LUT P1, RZ, R3, 0x7fffffff, RZ, 0xc0, !PT ;  /* 0x7fffffff03ff7812 */ /* 0x000fc8000782c0ff */
[----:B------:R-:W-:-:S13]  /*0940*/  PLOP3.LUT P0, PT, P0, P1, PT, 0x2f, 0xf2 ;  /* 0x0000000000f2781c */ /* 0x000fda0000702577 */
[----:B------:R-:W-:Y:S05]  /*0950*/  @P0 BRA `(.L_x_18) ;  /* 0x0000000400000947 */ /* 0x000fea0003800000 */
[----:B------:R-:W-:Y:S02]  /*0960*/  ISETP.GE.AND P0, PT, R14, RZ, PT ;  /* 0x000000ff0e00720c */ /* 0x000fe40003f06270 */
[----:B------:R-:W-:-:S11]  /*0970*/  ISETP.GE.AND P1, PT, R15, RZ, PT ;  /* 0x000000ff0f00720c */ /* 0x000fd60003f26270 */
[----:B------:R-:W-:Y:S01]  /*0980*/  @P0 MOV R11, RZ ;  /* 0x000000ff000b0202 */ /* 0x000fe20000000f00 */
[----:B------:R-:W-:Y:S02]  /*0990*/  @!P0 IMAD.MOV.U32 R11, RZ, RZ, -0x40 ;  /* 0xffffffc0ff0b8424 */ /* 0x000fe400078e00ff */
[----:B------:R-:W-:Y:S01]  /*09a0*/  @!P0 FFMA R13, R0, 1.84467440737095516160e+19, RZ ;  /* 0x5f800000000d8823 */ /* 0x000fe200000000ff */
[----:B------:R-:W-:Y:S01]  /*09b0*/  @!P1 FFMA R3, R3, 1.84467440737095516160e+19, RZ ;  /* 0x5f80000003039823 */ /* 0x000fe200000000ff */
[----:B------:R-:W-:-:S07]  /*09c0*/  @!P1 VIADD R11, R11, 0x40 ;  /* 0x000000400b0b9836 */ /* 0x000fce0000000000 */
.L_x_14:
[----:B------:R-:W-:Y:S01]  /*09d0*/  LEA R0, R12, 0xc0800000, 0x17 ;  /* 0xc08000000c007811 */ /* 0x000fe200078eb8ff */
[----:B------:R-:W-:Y:S04]  /*09e0*/  BSSY.RECONVERGENT B3, `(.L_x_19) ;  /* 0x0000036000037945 */ /* 0x000fe80003800200 */
[----:B------:R-:W-:Y:S02]  /*09f0*/  IMAD.IADD R14, R3, 0x1, -R0 ;  /* 0x00000001030e7824 */ /* 0x000fe400078e0a00 */
[----:B------:R-:W-:Y:S02]  /*0a00*/  VIADD R3, R16, 0xffffff81 ;  /* 0xffffff8110037836 */ /* 0x000fe40000000000 */
[----:B------:R-:W0:Y:S01]  /*0a10*/  MUFU.RCP R15, R14 ;  /* 0x0000000e000f7308 */ /* 0x000e220000001000 */
[----:B------:R-:W-:Y:S01]  /*0a20*/  FADD.FTZ R17, -R14, -RZ ;  /* 0x800000ff0e117221 */ /* 0x000fe20000010100 */
[C---:B------:R-:W-:Y:S01]  /*0a30*/  IMAD R0, R3.reuse, -0x800000, R13 ;  /* 0xff80000003007824 */ /* 0x040fe200078e020d */
[----:B------:R-:W-:-:S05]  /*0a40*/  IADD3 R12, PT, PT, R3, 0x7f, -R12 ;  /* 0x0000007f030c7810 */ /* 0x000fca0007ffe80c */
[----:B------:R-:W-:Y:S02]  /*0a50*/  IMAD.IADD R12, R12, 0x1, R11 ;  /* 0x000000010c0c7824 */ /* 0x000fe400078e020b */
[----:B0-----:R-:W-:-:S04]  /*0a60*/  FFMA R16, R15, R17, 1 ;  /* 0x3f8000000f107423 */ /* 0x001fc80000000011 */
[----:B------:R-:W-:-:S04]  /*0a70*/  FFMA R18, R15, R16, R15 ;  /* 0x000000100f127223 */ /* 0x000fc8000000000f */
[----:B------:R-:W-:-:S04]  /*0a80*/  FFMA R13, R0, R18, RZ ;  /* 0x00000012000d7223 */ /* 0x000fc800000000ff */
[----:B------:R-:W-:-:S04]  /*0a90*/  FFMA R16, R17, R13, R0 ;  /* 0x0000000d11107223 */ /* 0x000fc80000000000 */
[----:B------:R-:W-:-:S04]  /*0aa0*/  FFMA R13, R18, R16, R13 ;  /* 0x00000010120d7223 */ /* 0x000fc8000000000d */
[----:B------:R-:W-:-:S04]  /*0ab0*/  FFMA R16, R17, R13, R0 ;  /* 0x0000000d11107223 */ /* 0x000fc80000000000 */
[----:B------:R-:W-:-:S05]  /*0ac0*/  FFMA R0, R18, R16, R13 ;  /* 0x0000001012007223 */ /* 0x000fca000000000d */
[----:B------:R-:W-:-:S04]  /*0ad0*/  SHF.R.U32.HI R3, RZ, 0x17, R0 ;  /* 0x00000017ff037819 */ /* 0x000fc80000011600 */
[----:B------:R-:W-:-:S05]  /*0ae0*/  LOP3.LUT R3, R3, 0xff, RZ, 0xc0, !PT ;  /* 0x000000ff03037812 */ /* 0x000fca00078ec0ff */
[----:B------:R-:W-:-:S05]  /*0af0*/  IMAD.IADD R15, R3, 0x1, R12 ;  /* 0x00000001030f7824 */ /* 0x000fca00078e020c */
[----:B------:R-:W-:-:S04]  /*0b00*/  IADD3 R3, PT, PT, R15, -0x1, RZ ;  /* 0xffffffff0f037810 */ /* 0x000fc80007ffe0ff */
[----:B------:R-:W-:-:S13]  /*0b10*/  ISETP.GE.U32.AND P0, PT, R3, 0xfe, PT ;  /* 0x000000fe0300780c */ /* 0x000fda0003f06070 */
[----:B------:R-:W-:Y:S05]  /*0b20*/  @!P0 BRA `(.L_x_20) ;  /* 0x0000000000808947 */ /* 0x000fea0003800000 */
[----:B------:R-:W-:-:S13]  /*0b30*/  ISETP.GT.AND P0, PT, R15, 0xfe, PT ;  /* 0x000000fe0f00780c */ /* 0x000fda0003f04270 */
[----:B------:R-:W-:Y:S05]  /*0b40*/  @P0 BRA `(.L_x_21) ;  /* 0x00000000006c0947 */ /* 0x000fea0003800000 */
[----:B------:R-:W-:-:S13]  /*0b50*/  ISETP.GE.AND P0, PT, R15, 0x1, PT ;  /* 0x000000010f00780c */ /* 0x000fda0003f06270 */
[----:B------:R-:W-:Y:S05]  /*0b60*/  @P0 BRA `(.L_x_22) ;  /* 0x0000000000740947 */ /* 0x000fea0003800000 */
[----:B------:R-:W-:Y:S02]  /*0b70*/  ISETP.GE.AND P0, PT, R15, -0x18, PT ;  /* 0xffffffe80f00780c */ /* 0x000fe40003f06270 */
[----:B------:R-:W-:-:S11]  /*0b80*/  LOP3.LUT R0, R0, 0x80000000, RZ, 0xc0, !PT ;  /* 0x8000000000007812 */ /* 0x000fd600078ec0ff */
[----:B------:R-:W-:Y:S05]  /*0b90*/  @!P0 BRA `(.L_x_22) ;  /* 0x0000000000688947 */ /* 0x000fea0003800000 */
[CCC-:B------:R-:W-:Y:S01]  /*0ba0*/  FFMA.RZ R3, R18.reuse, R16.reuse, R13.reuse ;  /* 0x0000001012037223 */ /* 0x1c0fe2000000c00d */
[C---:B------:R-:W-:Y:S02]  /*0bb0*/  VIADD R14, R15.reuse, 0x20 ;  /* 0x000000200f0e7836 */ /* 0x040fe40000000000 */
[CCC-:B------:R-:W-:Y:S01]  /*0bc0*/  FFMA.RM R12, R18.reuse, R16.reuse, R13.reuse ;  /* 0x00000010120c7223 */ /* 0x1c0fe2000000400d */
[----:B------:R-:W-:Y:S02]  /*0bd0*/  ISETP.NE.AND P3, PT, R15, RZ, PT ;  /* 0x000000ff0f00720c */ /* 0x000fe40003f65270 */
[----:B------:R-:W-:Y:S01]  /*0be0*/  LOP3.LUT R11, R3, 0x7fffff, RZ, 0xc0, !PT ;  /* 0x007fffff030b7812 */ /* 0x000fe200078ec0ff */
[----:B------:R-:W-:Y:S01]  /*0bf0*/  FFMA.RP R3, R18, R16, R13 ;  /* 0x0000001012037223 */ /* 0x000fe2000000800d */
[----:B------:R-:W-:Y:S01]  /*0c00*/  IMAD.MOV R13, RZ, RZ, -R15 ;  /* 0x000000ffff0d7224 */ /* 0x000fe200078e0a0f */
[----:B------:R-:W-:Y:S02]  /*0c10*/  ISETP.NE.AND P1, PT, R15, RZ, PT ;  /* 0x000000ff0f00720c */ /* 0x000fe40003f25270 */
[----:B------:R-:W-:-:S02]  /*0c20*/  LOP3.LUT R11, R11, 0x800000, RZ, 0xfc, !PT ;  /* 0x008000000b0b7812 */ /* 0x000fc400078efcff */
[----:B------:R-:W-:Y:S02]  /*0c30*/  FSETP.NEU.FTZ.AND P0, PT, R3, R12, PT ;  /* 0x0000000c0300720b */ /* 0x000fe40003f1d000 */
[----:B------:R-:W-:Y:S02]  /*0c40*/  SHF.L.U32 R14, R11, R14, RZ ;  /* 0x0000000e0b0e7219 */ /* 0x000fe400000006ff */
[----:B------:R-:W-:Y:S02]  /*0c50*/  SEL R12, R13, RZ, P3 ;  /* 0x000000ff0d0c7207 */ /* 0x000fe40001800000 */
[----:B------:R-:W-:Y:S02]  /*0c60*/  ISETP.NE.AND P1, PT, R14, RZ, P1 ;  /* 0x000000ff0e00720c */ /* 0x000fe40000f25270 */
[----:B------:R-:W-:Y:S02]  /*0c70*/  SHF.R.U32.HI R12, RZ, R12, R11 ;  /* 0x0000000cff0c7219 */ /* 0x000fe4000001160b */
[----:B------:R-:W-:-:S02]  /*0c80*/  PLOP3.LUT P0, PT, P0, P1, PT, 0xf8, 0x8f ;  /* 0x00000000008f781c */ /* 0x000fc40000703f70 */
[----:B------:R-:W-:Y:S02]  /*0c90*/  SHF.R.U32.HI R14, RZ, 0x1, R12 ;  /* 0x00000001ff0e7819 */ /* 0x000fe4000001160c */
[----:B------:R-:W-:-:S04]  /*0ca0*/  SEL R3, RZ, 0x1, !P0 ;  /* 0x00000001ff037807 */ /* 0x000fc80004000000 */
[----:B------:R-:W-:-:S04]  /*0cb0*/  LOP3.LUT R3, R3, 0x1, R14, 0xf8, !PT ;  /* 0x0000000103037812 */ /* 0x000fc800078ef80e */
[----:B------:R-:W-:-:S05]  /*0cc0*/  LOP3.LUT R3, R3, R12, RZ, 0xc0, !PT ;  /* 0x0000000c03037212 */ /* 0x000fca00078ec0ff */
[----:B------:R-:W-:-:S05]  /*0cd0*/  IMAD.IADD R3, R14, 0x1, R3 ;  /* 0x000000010e037824 */ /* 0x000fca00078e0203 */
[----:B------:R-:W-:Y:S01]  /*0ce0*/  LOP3.LUT R0, R3, R0, RZ, 0xfc, !PT ;  /* 0x0000000003007212 */ /* 0x000fe200078efcff */
[----:B------:R-:W-:Y:S06]  /*0cf0*/  BRA `(.L_x_22) ;  /* 0x0000000000107947 */ /* 0x000fec0003800000 */
.L_x_21:
[----:B------:R-:W-:-:S04]  /*0d00*/  LOP3.LUT R0, R0, 0x80000000, RZ, 0xc0, !PT ;  /* 0x8000000000007812 */ /* 0x000fc800078ec0ff */
[----:B------:R-:W-:Y:S01]  /*0d10*/  LOP3.LUT R0, R0, 0x7f800000, RZ, 0xfc, !PT ;  /* 0x7f80000000007812 */ /* 0x000fe200078efcff */
[----:B------:R-:W-:Y:S06]  /*0d20*/  BRA `(.L_x_22) ;  /* 0x0000000000047947 */ /* 0x000fec0003800000 */
.L_x_20:
[----:B------:R-:W-:-:S07]  /*0d30*/  IMAD R0, R12, 0x800000, R0 ;  /* 0x008000000c007824 */ /* 0x000fce00078e0200 */
.L_x_22:
[----:B------:R-:W-:Y:S05]  /*0d40*/  BSYNC.RECONVERGENT B3 ;  /* 0x0000000000037941 */ /* 0x000fea0003800200 */
.L_x_19:
[----:B------:R-:W-:Y:S05]  /*0d50*/  BRA `(.L_x_23) ;  /* 0x0000000000207947 */ /* 0x000fea0003800000 */
.L_x_18:
[----:B------:R-:W-:-:S04]  /*0d60*/  LOP3.LUT R0, R3, 0x80000000, R13, 0x48, !PT ;  /* 0x8000000003007812 */ /* 0x000fc800078e480d */
[----:B------:R-:W-:Y:S01]  /*0d70*/  LOP3.LUT R0, R0, 0x7f800000, RZ, 0xfc, !PT ;  /* 0x7f80000000007812 */ /* 0x000fe200078efcff */
[----:B------:R-:W-:Y:S06]  /*0d80*/  BRA `(.L_x_23) ;  /* 0x0000000000147947 */ /* 0x000fec0003800000 */
.L_x_17:
[----:B------:R-:W-:Y:S01]  /*0d90*/  LOP3.LUT R0, R3, 0x80000000, R13, 0x48, !PT ;  /* 0x8000000003007812 */ /* 0x000fe200078e480d */
[----:B------:R-:W-:Y:S06]  /*0da0*/  BRA `(.L_x_23) ;  /* 0x00000000000c7947 */ /* 0x000fec0003800000 */
.L_x_16:
[----:B------:R-:W0:Y:S01]  /*0db0*/  MUFU.RSQ R0, -QNAN ;  /* 0xffc0000000007908 */ /* 0x000e220000001400 */
[----:B------:R-:W-:Y:S05]  /*0dc0*/  BRA `(.L_x_23) ;  /* 0x0000000000047947 */ /* 0x000fea0003800000 */
.L_x_15:
[----:B------:R-:W-:-:S07]  /*0dd0*/  FADD.FTZ R0, R0, R3 ;  /* 0x0000000300007221 */ /* 0x000fce0000010000 */
.L_x_23:
[----:B------:R-:W-:Y:S05]  /*0de0*/  BSYNC.RECONVERGENT B2 ;  /* 0x0000000000027941 */ /* 0x000fea0003800200 */
.L_x_13:
[----:B------:R-:W-:-:S04]  /*0df0*/  IMAD.MOV.U32 R3, RZ, RZ, 0x0 ;  /* 0x00000000ff037424 */ /* 0x000fc800078e00ff */
[----:B0-----:R-:W-:Y:S05]  /*0e00*/  RET.REL.NODEC R2 `(_Z11kernel_trapffifPdPi) ;  /* 0xfffffff0027c7950 */ /* 0x001fea0003c3ffff */
.L_x_24:
[----:B------:R-:W-:-:S00]  /*0e10*/  BRA `(.L_x_24) ;  /* 0xfffffffc00fc7947 */ /* 0x000fc0000383ffff */
[----:B------:R-:W-:-:S00]  /*0e20*/  NOP ;  /* 0x0000000000007918 */ /* 0x000fc00000000000 */
        /* <DEDUP_REMOVED lines=13> */
.L_x_26:


//--------------------- .nv.shared._Z11kernel_trapffifPdPi --------------------------
	.section	.nv.shared._Z11kernel_trapffifPdPi,"aw",@nobits
	.sectionflags	@""
	.align	4
.nv.shared._Z11kernel_trapffifPdPi:
	.zero		2048


//--------------------- .nv.shared.reserved.0     --------------------------
	.section	.nv.shared.reserved.0,"aw",@nobits
	.weak		__nv_reservedSMEM_offset_0_alias
	.size		__nv_reservedSMEM_offset_0_alias, 0, 64
	.other		__nv_reservedSMEM_offset_0_alias,@"STO_CUDA_RESERVED_SHARED STV_DEFAULT"
__nv_reservedSMEM_offset_0_alias:
	.zero		0
	.zero		64


//--------------------- .nv.constant0._Z11kernel_trapffifPdPi --------------------------
	.section	.nv.constant0._Z11kernel_trapffifPdPi,"a",@progbits
	.sectionflags	@""
	.align	4
.nv.constant0._Z11kernel_trapffifPdPi:
	.zero		928


//--------------------- SYMBOLS --------------------------

	.type		.nv.reservedSmem.offset0,@object
	.size		.nv.reservedSmem.offset0,0x4
	.type		.nv.reservedSmem.cap,@object
	.size		.nv.reservedSmem.cap,0x4
